//
// Generated by NVIDIA NVVM Compiler
//
// Compiler Build ID: CL-36424714
// Cuda compilation tools, release 13.0, V13.0.88
// Based on NVVM 20.0.0
//

.version 9.0
.target sm_100
.address_size 64

	// .globl	_Z10testKernelv
.extern .func  (.param .b32 func_retval0) vprintf
(
	.param .b64 vprintf_param_0,
	.param .b64 vprintf_param_1
)
;
.global .align 1 .b8 $str[31] = {72, 101, 108, 108, 111, 32, 102, 114, 111, 109, 32, 98, 108, 111, 99, 107, 32, 37, 100, 32, 116, 104, 114, 101, 97, 100, 32, 37, 100, 10};

.visible .entry _Z10testKernelv()
{
	.local .align 8 .b8 	__local_depot0[8];
	.reg .b64 	%SP;
	.reg .b64 	%SPL;
	.reg .b32 	%r<5>;
	.reg .b64 	%rd<5>;

	mov.u64 	%SPL, __local_depot0;
	cvta.local.u64 	%SP, %SPL;
	add.u64 	%rd1, %SP, 0;
	add.u64 	%rd2, %SPL, 0;
	mov.u32 	%r1, %ctaid.x;
	mov.u32 	%r2, %tid.x;
	st.local.v2.u32 	[%rd2], {%r1, %r2};
	mov.u64 	%rd3, $str;
	cvta.global.u64 	%rd4, %rd3;
	{ // callseq 0, 0
	.param .b64 param0;
	st.param.b64 	[param0], %rd4;
	.param .b64 param1;
	st.param.b64 	[param1], %rd1;
	.param .b32 retval0;
	call.uni (retval0), 
	vprintf, 
	(
	param0, 
	param1
	);
	ld.param.b32 	%r3, [retval0];
	} // callseq 0
	ret;

}


// ===== COMPILED SASS (sm_100) =====

	.target	sm_100

	.elftype	@"ET_EXEC"


//--------------------- .note.nv.tkinfo           --------------------------
	.section	.note.nv.tkinfo,"",@"SHT_NOTE"
	.sectionflags	@"SHF_NOTE_NV_TKINFO"
	.tkinfo
        /*0018*/ 	.word	0x00000002
        /*0030*/ 	.string	""
        /*0030*/ 	.string	"ptxas"
        /*0030*/ 	.string	"Cuda compilation tools, release 13.0, V13.0.88"
        /*0030*/ 	.string	"Build cuda_13.0.r13.0/compiler.36424714_0"
        /*0030*/ 	.string	"-arch sm_100 -m 64 "



//--------------------- .note.nv.cuinfo           --------------------------
	.section	.note.nv.cuinfo,"",@"SHT_NOTE"
	.sectionflags	@"SHF_NOTE_NV_CUINFO"
        /*0018*/ 	.short	0x0002
        /*001a*/ 	.short	0x0064
        /*001c*/ 	.short	0x0082
	.zero		2


//--------------------- .nv.info                  --------------------------
	.section	.nv.info,"",@"SHT_CUDA_INFO"
	.align	4


	//----- nvinfo : EIATTR_REGCOUNT
	.align		4
        /*0000*/ 	.byte	0x04, 0x2f
        /*0002*/ 	.short	(.L_2 - .L_1)
	.align		4
.L_1:
        /*0004*/ 	.word	index@(_Z10testKernelv)
        /*0008*/ 	.word	0x00000018


	//----- nvinfo : EIATTR_FRAME_SIZE
	.align		4
.L_2:
        /*000c*/ 	.byte	0x04, 0x11
        /*000e*/ 	.short	(.L_4 - .L_3)
	.align		4
.L_3:
        /*0010*/ 	.word	index@(_Z10testKernelv)
        /*0014*/ 	.word	0x00000008


	//----- nvinfo : EIATTR_MIN_STACK_SIZE
	.align		4
.L_4:
        /*0018*/ 	.byte	0x04, 0x12
        /*001a*/ 	.short	(.L_6 - .L_5)
	.align		4
.L_5:
        /*001c*/ 	.word	index@(_Z10testKernelv)
        /*0020*/ 	.word	0x00000008
.L_6:


//--------------------- .nv.compat                --------------------------
	.section	.nv.compat,"",@"SHT_CUDA_COMPAT_INFO"
	.align	4
        /*0000*/ 	.byte	0x02, 0x09, 0x00, 0x00, 0x02, 0x02, 0x01, 0x00, 0x02, 0x05, 0x05, 0x00, 0x03, 0x07, 0x01, 0x01
        /*0010*/ 	.byte	0x02, 0x03, 0x00, 0x00, 0x02, 0x06, 0x01, 0x00, 0x04, 0x0b, 0x08, 0x00, 0x09, 0x00, 0x00, 0x00
        /*0020*/ 	.byte	0x00, 0x00, 0x00, 0x00


//--------------------- .nv.info._Z10testKernelv  --------------------------
	.section	.nv.info._Z10testKernelv,"",@"SHT_CUDA_INFO"
	.sectionflags	@""
	.align	4


	//----- nvinfo : EIATTR_CUDA_API_VERSION
	.align		4
        /*0000*/ 	.byte	0x04, 0x37
        /*0002*/ 	.short	(.L_8 - .L_7)
.L_7:
        /*0004*/ 	.word	0x00000082


	//----- nvinfo : EIATTR_SPARSE_MMA_MASK
	.align		4
.L_8:
        /*0008*/ 	.byte	0x03, 0x50
        /*000a*/ 	.short	0x0000


	//----- nvinfo : EIATTR_MAXREG_COUNT
	.align		4
        /*000c*/ 	.byte	0x03, 0x1b
        /*000e*/ 	.short	0x00ff


	//----- nvinfo : EIATTR_EXTERNS
	.align		4
        /*0010*/ 	.byte	0x04, 0x0f
        /*0012*/ 	.short	(.L_10 - .L_9)


	//   ....[0]....
	.align		4
.L_9:
        /*0014*/ 	.word	index@(vprintf)


	//----- nvinfo : EIATTR_MERCURY_ISA_VERSION
	.align		4
.L_10:
        /*0018*/ 	.byte	0x03, 0x5f
        /*001a*/ 	.short	0x0101


	//----- nvinfo : EIATTR_VRC_CTA_INIT_COUNT
	.align		4
        /*001c*/ 	.byte	0x02, 0x4a
	.zero		1
	.zero		1


	//----- nvinfo : EIATTR_SYSCALL_OFFSETS
	.align		4
        /*0020*/ 	.byte	0x04, 0x46
        /*0022*/ 	.short	(.L_12 - .L_11)


	//   ....[0]....
.L_11:
        /*0024*/ 	.word	0x000000f0


	//----- nvinfo : EIATTR_EXIT_INSTR_OFFSETS
	.align		4
.L_12:
        /*0028*/ 	.byte	0x04, 0x1c
        /*002a*/ 	.short	(.L_14 - .L_13)


	//   ....[0]....
.L_13:
        /*002c*/ 	.word	0x00000100


	//----- nvinfo : EIATTR_SW_WAR
	.align		4
.L_14:
        /*0030*/ 	.byte	0x04, 0x36
        /*0032*/ 	.short	(.L_16 - .L_15)
.L_15:
        /*0034*/ 	.word	0x00000008
.L_16:


//--------------------- .nv.callgraph             --------------------------
	.section	.nv.callgraph,"",@"SHT_CUDA_CALLGRAPH"
	.align	4
	.sectionentsize	8
	.align		4
        /*0000*/ 	.word	0x00000000
	.align		4
        /*0004*/ 	.word	0xffffffff
	.align		4
        /*0008*/ 	.word	index@(_Z10testKernelv)
	.align		4
        /*000c*/ 	.word	index@(vprintf)
	.align		4
        /*0010*/ 	.word	0x00000000
	.align		4
        /*0014*/ 	.word	0xfffffffe
	.align		4
        /*0018*/ 	.word	0x00000000
	.align		4
        /*001c*/ 	.word	0xfffffffd
	.align		4
        /*0020*/ 	.word	0x00000000
	.align		4
        /*0024*/ 	.word	0xfffffffc


//--------------------- .nv.constant4             --------------------------
	.section	.nv.constant4,"a",@progbits
	.align	8
	.align		8
.nv.constant4:
        /*0000*/ 	.dword	vprintf
	.align		8
        /*0008*/ 	.dword	$str


//--------------------- .text._Z10testKernelv     --------------------------
	.section	.text._Z10testKernelv,"ax",@progbits
	.align	128
        .global         _Z10testKernelv
        .type           _Z10testKernelv,@function
        .size           _Z10testKernelv,(.L_x_2 - _Z10testKernelv)
        .other          _Z10testKernelv,@"STO_CUDA_ENTRY STV_DEFAULT"
_Z10testKernelv:
.text._Z10testKernelv:
[----:B------:R-:W0:Y:S01]  /*0000*/  LDC R1, c[0x0][0x37c] ;  /* 0x0000df00ff017b82 */ /* 0x000e220000000800 */
[----:B------:R-:W1:Y:S01]  /*0010*/  S2R R8, SR_CTAID.X ;  /* 0x0000000000087919 */ /* 0x000e620000002500 */
[----:B0-----:R-:W-:Y:S01]  /*0020*/  VIADD R1, R1, 0xfffffff8 ;  /* 0xfffffff801017836 */ /* 0x001fe20000000000 */
[----:B------:R-:W-:Y:S01]  /*0030*/  MOV R0, 0x0 ;  /* 0x0000000000007802 */ /* 0x000fe20000000f00 */
[----:B------:R-:W0:Y:S01]  /*0040*/  LDCU UR4, c[0x0][0x2f8] ;  /* 0x00005f00ff0477ac */ /* 0x000e220008000800 */
[----:B------:R-:W1:Y:S03]  /*0050*/  S2R R9, SR_TID.X ;  /* 0x0000000000097919 */ /* 0x000e660000002100 */
[----:B------:R2:W3:Y:S01]  /*0060*/  LDC.64 R2, c[0x4][R0] ;  /* 0x0100000000027b82 */ /* 0x0004e20000000a00 */
[----:B------:R-:W4:Y:S01]  /*0070*/  LDCU.64 UR6, c[0x4][0x8] ;  /* 0x01000100ff0677ac */ /* 0x000f220008000a00 */
[----:B------:R-:W5:Y:S01]  /*0080*/  LDCU UR5, c[0x0][0x2fc] ;  /* 0x00005f80ff0577ac */ /* 0x000f620008000800 */
[----:B0-----:R-:W-:Y:S01]  /*0090*/  IADD3 R6, P0, PT, R1, UR4, RZ ;  /* 0x0000000401067c10 */ /* 0x001fe2000ff1e0ff */
[----:B----4-:R-:W-:Y:S01]  /*00a0*/  IMAD.U32 R4, RZ, RZ, UR6 ;  /* 0x00000006ff047e24 */ /* 0x010fe2000f8e00ff */
[----:B------:R-:W-:-:S03]  /*00b0*/  MOV R5, UR7 ;  /* 0x0000000700057c02 */ /* 0x000fc60008000f00 */
[----:B-----5:R-:W-:Y:S01]  /*00c0*/  IMAD.X R7, RZ, RZ, UR5, P0 ;  /* 0x00000005ff077e24 */ /* 0x020fe200080e06ff */
[----:B-1----:R2:W-:Y:S07]  /*00d0*/  STL.64 [R1], R8 ;  /* 0x0000000801007387 */ /* 0x0025ee0000100a00 */
[----:B------:R-:W-:-:S07]  /*00e0*/  LEPC R20, `(.L_x_0) ;  /* 0x000000001014794e */ /* 0x000fce0000000000 */
[----:B--23--:R-:W-:Y:S05]  /*00f0*/  CALL.ABS.NOINC R2 ;  /* 0x0000000002007343 */ /* 0x00cfea0003c00000 */
.L_x_0:
[----:B------:R-:W-:Y:S05]  /*0100*/  EXIT ;  /* 0x000000000000794d */ /* 0x000fea0003800000 */
.L_x_1:
[----:B------:R-:W-:-:S00]  /*0110*/  BRA `(.L_x_1) ;  /* 0xfffffffc00fc7947 */ /* 0x000fc0000383ffff */
[----:B------:R-:W-:-:S00]  /*0120*/  NOP ;  /* 0x0000000000007918 */ /* 0x000fc00000000000 */
        /* <DEDUP_REMOVED lines=13> */
.L_x_2:


//--------------------- .nv.global.init           --------------------------
	.section	.nv.global.init,"aw",@progbits
.nv.global.init:
	.type		$str,@object
	.size		$str,(.L_0 - $str)
$str:
        /*0000*/ 	.byte	0x48, 0x65, 0x6c, 0x6c, 0x6f, 0x20, 0x66, 0x72, 0x6f, 0x6d, 0x20, 0x62, 0x6c, 0x6f, 0x63, 0x6b
        /*0010*/ 	.byte	0x20, 0x25, 0x64, 0x20, 0x74, 0x68, 0x72, 0x65, 0x61, 0x64, 0x20, 0x25, 0x64, 0x0a, 0x00
.L_0:


//--------------------- .nv.shared.reserved.0     --------------------------
	.section	.nv.shared.reserved.0,"aw",@nobits
	.weak		__nv_reservedSMEM_offset_0_alias
	.size		__nv_reservedSMEM_offset_0_alias, 0, 64
	.other		__nv_reservedSMEM_offset_0_alias,@"STO_CUDA_RESERVED_SHARED STV_DEFAULT"
__nv_reservedSMEM_offset_0_alias:
	.zero		0
	.zero		64


//--------------------- .nv.constant0._Z10testKernelv --------------------------
	.section	.nv.constant0._Z10testKernelv,"a",@progbits
	.sectionflags	@""
	.align	4
.nv.constant0._Z10testKernelv:
	.zero		896


//--------------------- SYMBOLS --------------------------

	.type		.nv.reservedSmem.offset0,@object
	.size		.nv.reservedSmem.offset0,0x4
	.type		vprintf,@function
